//
// Generated by NVIDIA NVVM Compiler
//
// Compiler Build ID: CL-36424714
// Cuda compilation tools, release 13.0, V13.0.88
// Based on NVVM 20.0.0
//

.version 9.0
.target sm_100
.address_size 64

	// .globl	_Z13reverse_arrayPfi

.visible .entry _Z13reverse_arrayPfi(
	.param .u64 .ptr .align 1 _Z13reverse_arrayPfi_param_0,
	.param .u32 _Z13reverse_arrayPfi_param_1
)
{
	.reg .pred 	%p<2>;
	.reg .b32 	%r<9>;
	.reg .b32 	%f<3>;
	.reg .b64 	%rd<11>;

	ld.param.u64 	%rd3, [_Z13reverse_arrayPfi_param_0];
	ld.param.u32 	%r1, [_Z13reverse_arrayPfi_param_1];
	mov.u32 	%r2, %ctaid.x;
	mov.u32 	%r3, %ntid.x;
	mov.u32 	%r4, %tid.x;
	mad.lo.s32 	%r5, %r2, %r3, %r4;
	cvt.u64.u32 	%rd1, %r5;
	cvt.s64.s32 	%rd2, %r1;
	shr.u32 	%r6, %r1, 31;
	add.s32 	%r7, %r1, %r6;
	shr.s32 	%r8, %r7, 1;
	cvt.s64.s32 	%rd4, %r8;
	setp.ge.u64 	%p1, %rd1, %rd4;
	@%p1 bra 	$L__BB0_2;
	cvta.to.global.u64 	%rd5, %rd3;
	shl.b64 	%rd6, %rd1, 2;
	add.s64 	%rd7, %rd5, %rd6;
	ld.global.f32 	%f1, [%rd7];
	sub.s64 	%rd8, %rd2, %rd1;
	shl.b64 	%rd9, %rd8, 2;
	add.s64 	%rd10, %rd5, %rd9;
	ld.global.f32 	%f2, [%rd10+-4];
	st.global.f32 	[%rd7], %f2;
	st.global.f32 	[%rd10+-4], %f1;
$L__BB0_2:
	ret;

}


// ===== COMPILED SASS (sm_100) =====

	.target	sm_100

	.elftype	@"ET_EXEC"


//--------------------- .note.nv.tkinfo           --------------------------
	.section	.note.nv.tkinfo,"",@"SHT_NOTE"
	.sectionflags	@"SHF_NOTE_NV_TKINFO"
	.tkinfo
        /*0018*/ 	.word	0x00000002
        /*0030*/ 	.string	""
        /*0030*/ 	.string	"ptxas"
        /*0030*/ 	.string	"Cuda compilation tools, release 13.0, V13.0.88"
        /*0030*/ 	.string	"Build cuda_13.0.r13.0/compiler.36424714_0"
        /*0030*/ 	.string	"-arch sm_100 -m 64 "



//--------------------- .note.nv.cuinfo           --------------------------
	.section	.note.nv.cuinfo,"",@"SHT_NOTE"
	.sectionflags	@"SHF_NOTE_NV_CUINFO"
        /*0018*/ 	.short	0x0002
        /*001a*/ 	.short	0x0064
        /*001c*/ 	.short	0x0082
	.zero		2


//--------------------- .nv.info                  --------------------------
	.section	.nv.info,"",@"SHT_CUDA_INFO"
	.align	4


	//----- nvinfo : EIATTR_REGCOUNT
	.align		4
        /*0000*/ 	.byte	0x04, 0x2f
        /*0002*/ 	.short	(.L_1 - .L_0)
	.align		4
.L_0:
        /*0004*/ 	.word	index@(_Z13reverse_arrayPfi)
        /*0008*/ 	.word	0x0000000c


	//----- nvinfo : EIATTR_FRAME_SIZE
	.align		4
.L_1:
        /*000c*/ 	.byte	0x04, 0x11
        /*000e*/ 	.short	(.L_3 - .L_2)
	.align		4
.L_2:
        /*0010*/ 	.word	index@(_Z13reverse_arrayPfi)
        /*0014*/ 	.word	0x00000000


	//----- nvinfo : EIATTR_MIN_STACK_SIZE
	.align		4
.L_3:
        /*0018*/ 	.byte	0x04, 0x12
        /*001a*/ 	.short	(.L_5 - .L_4)
	.align		4
.L_4:
        /*001c*/ 	.word	index@(_Z13reverse_arrayPfi)
        /*0020*/ 	.word	0x00000000
.L_5:


//--------------------- .nv.compat                --------------------------
	.section	.nv.compat,"",@"SHT_CUDA_COMPAT_INFO"
	.align	4
        /*0000*/ 	.byte	0x02, 0x09, 0x00, 0x00, 0x02, 0x02, 0x01, 0x00, 0x02, 0x05, 0x05, 0x00, 0x03, 0x07, 0x01, 0x01
        /*0010*/ 	.byte	0x02, 0x03, 0x00, 0x00, 0x02, 0x06, 0x01, 0x00, 0x04, 0x0b, 0x08, 0x00, 0x09, 0x00, 0x00, 0x00
        /*0020*/ 	.byte	0x00, 0x00, 0x00, 0x00


//--------------------- .nv.info._Z13reverse_arrayPfi --------------------------
	.section	.nv.info._Z13reverse_arrayPfi,"",@"SHT_CUDA_INFO"
	.sectionflags	@""
	.align	4


	//----- nvinfo : EIATTR_CUDA_API_VERSION
	.align		4
        /*0000*/ 	.byte	0x04, 0x37
        /*0002*/ 	.short	(.L_7 - .L_6)
.L_6:
        /*0004*/ 	.word	0x00000082


	//----- nvinfo : EIATTR_KPARAM_INFO
	.align		4
.L_7:
        /*0008*/ 	.byte	0x04, 0x17
        /*000a*/ 	.short	(.L_9 - .L_8)
.L_8:
        /*000c*/ 	.word	0x00000000
        /*0010*/ 	.short	0x0001
        /*0012*/ 	.short	0x0008
        /*0014*/ 	.byte	0x00, 0xf0, 0x11, 0x00


	//----- nvinfo : EIATTR_KPARAM_INFO
	.align		4
.L_9:
        /*0018*/ 	.byte	0x04, 0x17
        /*001a*/ 	.short	(.L_11 - .L_10)
.L_10:
        /*001c*/ 	.word	0x00000000
        /*0020*/ 	.short	0x0000
        /*0022*/ 	.short	0x0000
        /*0024*/ 	.byte	0x00, 0xf5, 0x21, 0x00


	//----- nvinfo : EIATTR_SPARSE_MMA_MASK
	.align		4
.L_11:
        /*0028*/ 	.byte	0x03, 0x50
        /*002a*/ 	.short	0x0000


	//----- nvinfo : EIATTR_MAXREG_COUNT
	.align		4
        /*002c*/ 	.byte	0x03, 0x1b
        /*002e*/ 	.short	0x00ff


	//----- nvinfo : EIATTR_MERCURY_ISA_VERSION
	.align		4
        /*0030*/ 	.byte	0x03, 0x5f
        /*0032*/ 	.short	0x0101


	//----- nvinfo : EIATTR_VRC_CTA_INIT_COUNT
	.align		4
        /*0034*/ 	.byte	0x02, 0x4a
	.zero		1
	.zero		1


	//----- nvinfo : EIATTR_EXIT_INSTR_OFFSETS
	.align		4
        /*0038*/ 	.byte	0x04, 0x1c
        /*003a*/ 	.short	(.L_13 - .L_12)


	//   ....[0]....
.L_12:
        /*003c*/ 	.word	0x000000b0


	//   ....[1]....
        /*0040*/ 	.word	0x00000180


	//----- nvinfo : EIATTR_CBANK_PARAM_SIZE
	.align		4
.L_13:
        /*0044*/ 	.byte	0x03, 0x19
        /*0046*/ 	.short	0x000c


	//----- nvinfo : EIATTR_PARAM_CBANK
	.align		4
        /*0048*/ 	.byte	0x04, 0x0a
        /*004a*/ 	.short	(.L_15 - .L_14)
	.align		4
.L_14:
        /*004c*/ 	.word	index@(.nv.constant0._Z13reverse_arrayPfi)
        /*0050*/ 	.short	0x0380
        /*0052*/ 	.short	0x000c


	//----- nvinfo : EIATTR_SW_WAR
	.align		4
.L_15:
        /*0054*/ 	.byte	0x04, 0x36
        /*0056*/ 	.short	(.L_17 - .L_16)
.L_16:
        /*0058*/ 	.word	0x00000008
.L_17:


//--------------------- .nv.callgraph             --------------------------
	.section	.nv.callgraph,"",@"SHT_CUDA_CALLGRAPH"
	.align	4
	.sectionentsize	8
	.align		4
        /*0000*/ 	.word	0x00000000
	.align		4
        /*0004*/ 	.word	0xffffffff
	.align		4
        /*0008*/ 	.word	0x00000000
	.align		4
        /*000c*/ 	.word	0xfffffffe
	.align		4
        /*0010*/ 	.word	0x00000000
	.align		4
        /*0014*/ 	.word	0xfffffffd
	.align		4
        /*0018*/ 	.word	0x00000000
	.align		4
        /*001c*/ 	.word	0xfffffffc


//--------------------- .text._Z13reverse_arrayPfi --------------------------
	.section	.text._Z13reverse_arrayPfi,"ax",@progbits
	.align	128
        .global         _Z13reverse_arrayPfi
        .type           _Z13reverse_arrayPfi,@function
        .size           _Z13reverse_arrayPfi,(.L_x_1 - _Z13reverse_arrayPfi)
        .other          _Z13reverse_arrayPfi,@"STO_CUDA_ENTRY STV_DEFAULT"
_Z13reverse_arrayPfi:
.text._Z13reverse_arrayPfi:
[----:B------:R-:W-:Y:S01]  /*0000*/  LDC R1, c[0x0][0x37c] ;  /* 0x0000df00ff017b82 */ /* 0x000fe20000000800 */
[----:B------:R-:W0:Y:S07]  /*0010*/  S2R R3, SR_TID.X ;  /* 0x0000000000037919 */ /* 0x000e2e0000002100 */
[----:B------:R-:W1:Y:S08]  /*0020*/  LDC R7, c[0x0][0x388] ;  /* 0x0000e200ff077b82 */ /* 0x000e700000000800 */
[----:B------:R-:W0:Y:S08]  /*0030*/  S2UR UR4, SR_CTAID.X ;  /* 0x00000000000479c3 */ /* 0x000e300000002500 */
[----:B------:R-:W0:Y:S01]  /*0040*/  LDC R0, c[0x0][0x360] ;  /* 0x0000d800ff007b82 */ /* 0x000e220000000800 */
[----:B-1----:R-:W-:Y:S01]  /*0050*/  LEA.HI R2, R7, R7, RZ, 0x1 ;  /* 0x0000000707027211 */ /* 0x002fe200078f08ff */
[----:B0-----:R-:W-:-:S03]  /*0060*/  IMAD R0, R0, UR4, R3 ;  /* 0x0000000400007c24 */ /* 0x001fc6000f8e0203 */
[----:B------:R-:W-:-:S04]  /*0070*/  SHF.R.S32.HI R3, RZ, 0x1, R2 ;  /* 0x00000001ff037819 */ /* 0x000fc80000011402 */
[----:B------:R-:W-:Y:S02]  /*0080*/  ISETP.GE.U32.AND P0, PT, R0, R3, PT ;  /* 0x000000030000720c */ /* 0x000fe40003f06070 */
[----:B------:R-:W-:-:S04]  /*0090*/  SHF.R.S32.HI R3, RZ, 0x1f, R3 ;  /* 0x0000001fff037819 */ /* 0x000fc80000011403 */
[----:B------:R-:W-:-:S13]  /*00a0*/  ISETP.GE.U32.AND.EX P0, PT, RZ, R3, PT, P0 ;  /* 0x00000003ff00720c */ /* 0x000fda0003f06100 */
[----:B------:R-:W-:Y:S05]  /*00b0*/  @P0 EXIT ;  /* 0x000000000000094d */ /* 0x000fea0003800000 */
[----:B------:R-:W0:Y:S01]  /*00c0*/  LDCU.64 UR6, c[0x0][0x380] ;  /* 0x00007000ff0677ac */ /* 0x000e220008000a00 */
[C---:B------:R-:W-:Y:S01]  /*00d0*/  IADD3 R5, P0, PT, -R0.reuse, R7, RZ ;  /* 0x0000000700057210 */ /* 0x040fe20007f1e1ff */
[----:B------:R-:W1:Y:S03]  /*00e0*/  LDCU.64 UR4, c[0x0][0x358] ;  /* 0x00006b00ff0477ac */ /* 0x000e660008000a00 */
[----:B------:R-:W-:Y:S02]  /*00f0*/  LEA.HI.X.SX32 R6, R7, 0xffffffff, 0x1, P0 ;  /* 0xffffffff07067811 */ /* 0x000fe400000f0eff */
[C---:B0-----:R-:W-:Y:S02]  /*0100*/  LEA R4, P1, R5.reuse, UR6, 0x2 ;  /* 0x0000000605047c11 */ /* 0x041fe4000f8210ff */
[----:B------:R-:W-:Y:S02]  /*0110*/  LEA R2, P0, R0, UR6, 0x2 ;  /* 0x0000000600027c11 */ /* 0x000fe4000f8010ff */
[----:B------:R-:W-:-:S02]  /*0120*/  LEA.HI.X R5, R5, UR7, R6, 0x2, P1 ;  /* 0x0000000705057c11 */ /* 0x000fc400088f1406 */
[----:B------:R-:W-:-:S03]  /*0130*/  LEA.HI.X R3, R0, UR7, RZ, 0x2, P0 ;  /* 0x0000000700037c11 */ /* 0x000fc600080f14ff */
[----:B-1----:R-:W2:Y:S04]  /*0140*/  LDG.E R9, desc[UR4][R4.64+-0x4] ;  /* 0xfffffc0404097981 */ /* 0x002ea8000c1e1900 */
[----:B------:R-:W3:Y:S04]  /*0150*/  LDG.E R7, desc[UR4][R2.64] ;  /* 0x0000000402077981 */ /* 0x000ee8000c1e1900 */
[----:B--2---:R-:W-:Y:S04]  /*0160*/  STG.E desc[UR4][R2.64], R9 ;  /* 0x0000000902007986 */ /* 0x004fe8000c101904 */
[----:B---3--:R-:W-:Y:S01]  /*0170*/  STG.E desc[UR4][R4.64+-0x4], R7 ;  /* 0xfffffc0704007986 */ /* 0x008fe2000c101904 */
[----:B------:R-:W-:Y:S05]  /*0180*/  EXIT ;  /* 0x000000000000794d */ /* 0x000fea0003800000 */
.L_x_0:
[----:B------:R-:W-:-:S00]  /*0190*/  BRA `(.L_x_0) ;  /* 0xfffffffc00fc7947 */ /* 0x000fc0000383ffff */
[----:B------:R-:W-:-:S00]  /*01a0*/  NOP ;  /* 0x0000000000007918 */ /* 0x000fc00000000000 */
        /* <DEDUP_REMOVED lines=13> */
.L_x_1:


//--------------------- .nv.shared.reserved.0     --------------------------
	.section	.nv.shared.reserved.0,"aw",@nobits
	.weak		__nv_reservedSMEM_offset_0_alias
	.size		__nv_reservedSMEM_offset_0_alias, 0, 64
	.other		__nv_reservedSMEM_offset_0_alias,@"STO_CUDA_RESERVED_SHARED STV_DEFAULT"
__nv_reservedSMEM_offset_0_alias:
	.zero		0
	.zero		64


//--------------------- .nv.constant0._Z13reverse_arrayPfi --------------------------
	.section	.nv.constant0._Z13reverse_arrayPfi,"a",@progbits
	.sectionflags	@""
	.align	4
.nv.constant0._Z13reverse_arrayPfi:
	.zero		908


//--------------------- SYMBOLS --------------------------

	.type		.nv.reservedSmem.offset0,@object
	.size		.nv.reservedSmem.offset0,0x4
